//
// Generated by NVIDIA NVVM Compiler
//
// Compiler Build ID: CL-36424714
// Cuda compilation tools, release 13.0, V13.0.88
// Based on NVVM 20.0.0
//

.version 9.0
.target sm_100
.address_size 64

	// .globl	_Z14fusedLayerNormPfPKfS1_S1_ii
.extern .shared .align 16 .b8 smem[];

.visible .entry _Z14fusedLayerNormPfPKfS1_S1_ii(
	.param .u64 .ptr .align 1 _Z14fusedLayerNormPfPKfS1_S1_ii_param_0,
	.param .u64 .ptr .align 1 _Z14fusedLayerNormPfPKfS1_S1_ii_param_1,
	.param .u64 .ptr .align 1 _Z14fusedLayerNormPfPKfS1_S1_ii_param_2,
	.param .u64 .ptr .align 1 _Z14fusedLayerNormPfPKfS1_S1_ii_param_3,
	.param .u32 _Z14fusedLayerNormPfPKfS1_S1_ii_param_4,
	.param .u32 _Z14fusedLayerNormPfPKfS1_S1_ii_param_5
)
{
	.reg .pred 	%p<9>;
	.reg .b32 	%r<33>;
	.reg .b32 	%f<49>;
	.reg .b64 	%rd<22>;

	ld.param.u64 	%rd6, [_Z14fusedLayerNormPfPKfS1_S1_ii_param_0];
	ld.param.u64 	%rd9, [_Z14fusedLayerNormPfPKfS1_S1_ii_param_1];
	ld.param.u64 	%rd7, [_Z14fusedLayerNormPfPKfS1_S1_ii_param_2];
	ld.param.u64 	%rd8, [_Z14fusedLayerNormPfPKfS1_S1_ii_param_3];
	ld.param.u32 	%r17, [_Z14fusedLayerNormPfPKfS1_S1_ii_param_5];
	cvta.to.global.u64 	%rd10, %rd9;
	mov.u32 	%r18, %ctaid.x;
	mov.u32 	%r32, %tid.x;
	mul.lo.s32 	%r19, %r17, %r18;
	cvt.s64.s32 	%rd1, %r19;
	mul.wide.s32 	%rd11, %r19, 4;
	add.s64 	%rd2, %rd10, %rd11;
	setp.ge.s32 	%p1, %r32, %r17;
	mov.f32 	%f46, 0f00000000;
	mov.f32 	%f47, %f46;
	mov.f32 	%f48, %f46;
	@%p1 bra 	$L__BB0_3;
	mov.f32 	%f47, 0f00000000;
	mov.b32 	%r30, 0;
	mov.u32 	%r2, %ntid.x;
	mov.u32 	%r29, %r32;
	mov.f32 	%f46, %f47;
$L__BB0_2:
	mul.wide.s32 	%rd12, %r29, 4;
	add.s64 	%rd13, %rd2, %rd12;
	ld.global.nc.f32 	%f16, [%rd13];
	add.s32 	%r30, %r30, 1;
	sub.f32 	%f17, %f16, %f46;
	cvt.rn.f32.u32 	%f48, %r30;
	div.rn.f32 	%f18, %f17, %f48;
	add.f32 	%f46, %f46, %f18;
	sub.f32 	%f19, %f16, %f46;
	fma.rn.f32 	%f47, %f17, %f19, %f47;
	add.s32 	%r29, %r29, %r2;
	setp.lt.s32 	%p2, %r29, %r17;
	@%p2 bra 	$L__BB0_2;
$L__BB0_3:
	shl.b32 	%r21, %r32, 2;
	mov.u32 	%r22, smem;
	add.s32 	%r7, %r22, %r21;
	st.shared.f32 	[%r7], %f46;
	mov.u32 	%r8, %ntid.x;
	shl.b32 	%r9, %r8, 2;
	add.s32 	%r10, %r7, %r9;
	st.shared.f32 	[%r10], %f47;
	add.s32 	%r11, %r10, %r9;
	st.shared.f32 	[%r11], %f48;
	bar.sync 	0;
	setp.lt.u32 	%p3, %r8, 2;
	@%p3 bra 	$L__BB0_9;
	mov.u32 	%r31, %r8;
$L__BB0_5:
	mov.u32 	%r12, %r31;
	shr.u32 	%r31, %r12, 1;
	setp.ge.u32 	%p4, %r32, %r31;
	@%p4 bra 	$L__BB0_8;
	ld.shared.f32 	%f9, [%r11];
	shl.b32 	%r14, %r31, 2;
	add.s32 	%r23, %r11, %r14;
	ld.shared.f32 	%f10, [%r23];
	add.f32 	%f11, %f9, %f10;
	setp.leu.f32 	%p5, %f11, 0f00000000;
	@%p5 bra 	$L__BB0_8;
	add.s32 	%r24, %r7, %r14;
	ld.shared.f32 	%f20, [%r24];
	ld.shared.f32 	%f21, [%r7];
	sub.f32 	%f22, %f20, %f21;
	mul.f32 	%f23, %f9, %f21;
	fma.rn.f32 	%f24, %f10, %f20, %f23;
	div.rn.f32 	%f25, %f24, %f11;
	st.shared.f32 	[%r7], %f25;
	add.s32 	%r25, %r24, %r9;
	ld.shared.f32 	%f26, [%r25];
	mul.f32 	%f27, %f22, %f22;
	mul.f32 	%f28, %f9, %f27;
	mul.f32 	%f29, %f10, %f28;
	div.rn.f32 	%f30, %f29, %f11;
	add.f32 	%f31, %f26, %f30;
	ld.shared.f32 	%f32, [%r10];
	add.f32 	%f33, %f32, %f31;
	st.shared.f32 	[%r10], %f33;
	st.shared.f32 	[%r11], %f11;
$L__BB0_8:
	bar.sync 	0;
	setp.gt.u32 	%p6, %r12, 3;
	@%p6 bra 	$L__BB0_5;
$L__BB0_9:
	setp.ge.s32 	%p7, %r32, %r17;
	@%p7 bra 	$L__BB0_12;
	ld.shared.f32 	%f12, [smem];
	add.s32 	%r28, %r22, %r9;
	ld.shared.f32 	%f34, [%r28];
	cvta.to.global.u64 	%rd3, %rd7;
	cvta.to.global.u64 	%rd4, %rd8;
	cvta.to.global.u64 	%rd5, %rd6;
	cvt.rn.f32.s32 	%f35, %r17;
	div.rn.f32 	%f36, %f34, %f35;
	add.f32 	%f37, %f36, 0f3727C5AC;
	rsqrt.approx.f32 	%f13, %f37;
$L__BB0_11:
	cvt.s64.s32 	%rd14, %r32;
	mul.wide.s32 	%rd15, %r32, 4;
	add.s64 	%rd16, %rd2, %rd15;
	ld.global.nc.f32 	%f38, [%rd16];
	add.s64 	%rd17, %rd3, %rd15;
	ld.global.nc.f32 	%f39, [%rd17];
	sub.f32 	%f40, %f38, %f12;
	mul.f32 	%f41, %f39, %f40;
	add.s64 	%rd18, %rd4, %rd15;
	ld.global.nc.f32 	%f42, [%rd18];
	fma.rn.f32 	%f43, %f13, %f41, %f42;
	add.s64 	%rd19, %rd14, %rd1;
	shl.b64 	%rd20, %rd19, 2;
	add.s64 	%rd21, %rd5, %rd20;
	st.global.f32 	[%rd21], %f43;
	add.s32 	%r32, %r32, %r8;
	setp.lt.s32 	%p8, %r32, %r17;
	@%p8 bra 	$L__BB0_11;
$L__BB0_12:
	ret;

}


// ===== COMPILED SASS (sm_100) =====

	.target	sm_100

	.elftype	@"ET_EXEC"


//--------------------- .note.nv.tkinfo           --------------------------
	.section	.note.nv.tkinfo,"",@"SHT_NOTE"
	.sectionflags	@"SHF_NOTE_NV_TKINFO"
	.tkinfo
        /*0018*/ 	.word	0x00000002
        /*0030*/ 	.string	""
        /*0030*/ 	.string	"ptxas"
        /*0030*/ 	.string	"Cuda compilation tools, release 13.0, V13.0.88"
        /*0030*/ 	.string	"Build cuda_13.0.r13.0/compiler.36424714_0"
        /*0030*/ 	.string	"-arch sm_100 -m 64 "



//--------------------- .note.nv.cuinfo           --------------------------
	.section	.note.nv.cuinfo,"",@"SHT_NOTE"
	.sectionflags	@"SHF_NOTE_NV_CUINFO"
        /*0018*/ 	.short	0x0002
        /*001a*/ 	.short	0x0064
        /*001c*/ 	.short	0x0082
	.zero		2


//--------------------- .nv.info                  --------------------------
	.section	.nv.info,"",@"SHT_CUDA_INFO"
	.align	4


	//----- nvinfo : EIATTR_REGCOUNT
	.align		4
        /*0000*/ 	.byte	0x04, 0x2f
        /*0002*/ 	.short	(.L_1 - .L_0)
	.align		4
.L_0:
        /*0004*/ 	.word	index@(_Z14fusedLayerNormPfPKfS1_S1_ii)
        /*0008*/ 	.word	0x0000001d


	//----- nvinfo : EIATTR_FRAME_SIZE
	.align		4
.L_1:
        /*000c*/ 	.byte	0x04, 0x11
        /*000e*/ 	.short	(.L_3 - .L_2)
	.align		4
.L_2:
        /*0010*/ 	.word	index@($__internal_0_$__cuda_sm3x_div_rn_noftz_f32_slowpath)
        /*0014*/ 	.word	0x00000000


	//----- nvinfo : EIATTR_FRAME_SIZE
	.align		4
.L_3:
        /*0018*/ 	.byte	0x04, 0x11
        /*001a*/ 	.short	(.L_5 - .L_4)
	.align		4
.L_4:
        /*001c*/ 	.word	index@(_Z14fusedLayerNormPfPKfS1_S1_ii)
        /*0020*/ 	.word	0x00000000


	//----- nvinfo : EIATTR_MIN_STACK_SIZE
	.align		4
.L_5:
        /*0024*/ 	.byte	0x04, 0x12
        /*0026*/ 	.short	(.L_7 - .L_6)
	.align		4
.L_6:
        /*0028*/ 	.word	index@(_Z14fusedLayerNormPfPKfS1_S1_ii)
        /*002c*/ 	.word	0x00000000
.L_7:


//--------------------- .nv.compat                --------------------------
	.section	.nv.compat,"",@"SHT_CUDA_COMPAT_INFO"
	.align	4
        /*0000*/ 	.byte	0x02, 0x09, 0x00, 0x00, 0x02, 0x02, 0x01, 0x00, 0x02, 0x05, 0x05, 0x00, 0x03, 0x07, 0x01, 0x01
        /*0010*/ 	.byte	0x02, 0x03, 0x00, 0x00, 0x02, 0x06, 0x01, 0x00, 0x04, 0x0b, 0x08, 0x00, 0x01, 0x00, 0x00, 0x00
        /*0020*/ 	.byte	0x00, 0x00, 0x00, 0x00


//--------------------- .nv.info._Z14fusedLayerNormPfPKfS1_S1_ii --------------------------
	.section	.nv.info._Z14fusedLayerNormPfPKfS1_S1_ii,"",@"SHT_CUDA_INFO"
	.sectionflags	@""
	.align	4


	//----- nvinfo : EIATTR_CUDA_API_VERSION
	.align		4
        /*0000*/ 	.byte	0x04, 0x37
        /*0002*/ 	.short	(.L_9 - .L_8)
.L_8:
        /*0004*/ 	.word	0x00000082


	//----- nvinfo : EIATTR_KPARAM_INFO
	.align		4
.L_9:
        /*0008*/ 	.byte	0x04, 0x17
        /*000a*/ 	.short	(.L_11 - .L_10)
.L_10:
        /*000c*/ 	.word	0x00000000
        /*0010*/ 	.short	0x0005
        /*0012*/ 	.short	0x0024
        /*0014*/ 	.byte	0x00, 0xf0, 0x11, 0x00


	//----- nvinfo : EIATTR_KPARAM_INFO
	.align		4
.L_11:
        /*0018*/ 	.byte	0x04, 0x17
        /*001a*/ 	.short	(.L_13 - .L_12)
.L_12:
        /*001c*/ 	.word	0x00000000
        /*0020*/ 	.short	0x0004
        /*0022*/ 	.short	0x0020
        /*0024*/ 	.byte	0x00, 0xf0, 0x11, 0x00


	//----- nvinfo : EIATTR_KPARAM_INFO
	.align		4
.L_13:
        /*0028*/ 	.byte	0x04, 0x17
        /*002a*/ 	.short	(.L_15 - .L_14)
.L_14:
        /*002c*/ 	.word	0x00000000
        /*0030*/ 	.short	0x0003
        /*0032*/ 	.short	0x0018
        /*0034*/ 	.byte	0x00, 0xf5, 0x21, 0x00


	//----- nvinfo : EIATTR_KPARAM_INFO
	.align		4
.L_15:
        /*0038*/ 	.byte	0x04, 0x17
        /*003a*/ 	.short	(.L_17 - .L_16)
.L_16:
        /*003c*/ 	.word	0x00000000
        /*0040*/ 	.short	0x0002
        /*0042*/ 	.short	0x0010
        /*0044*/ 	.byte	0x00, 0xf5, 0x21, 0x00


	//----- nvinfo : EIATTR_KPARAM_INFO
	.align		4
.L_17:
        /*0048*/ 	.byte	0x04, 0x17
        /*004a*/ 	.short	(.L_19 - .L_18)
.L_18:
        /*004c*/ 	.word	0x00000000
        /*0050*/ 	.short	0x0001
        /*0052*/ 	.short	0x0008
        /*0054*/ 	.byte	0x00, 0xf5, 0x21, 0x00


	//----- nvinfo : EIATTR_KPARAM_INFO
	.align		4
.L_19:
        /*0058*/ 	.byte	0x04, 0x17
        /*005a*/ 	.short	(.L_21 - .L_20)
.L_20:
        /*005c*/ 	.word	0x00000000
        /*0060*/ 	.short	0x0000
        /*0062*/ 	.short	0x0000
        /*0064*/ 	.byte	0x00, 0xf5, 0x21, 0x00


	//----- nvinfo : EIATTR_SPARSE_MMA_MASK
	.align		4
.L_21:
        /*0068*/ 	.byte	0x03, 0x50
        /*006a*/ 	.short	0x0000


	//----- nvinfo : EIATTR_MAXREG_COUNT
	.align		4
        /*006c*/ 	.byte	0x03, 0x1b
        /*006e*/ 	.short	0x00ff


	//----- nvinfo : EIATTR_NUM_BARRIERS
	.align		4
        /*0070*/ 	.byte	0x02, 0x4c
        /*0072*/ 	.byte	0x01
	.zero		1


	//----- nvinfo : EIATTR_MERCURY_ISA_VERSION
	.align		4
        /*0074*/ 	.byte	0x03, 0x5f
        /*0076*/ 	.short	0x0101


	//----- nvinfo : EIATTR_VRC_CTA_INIT_COUNT
	.align		4
        /*0078*/ 	.byte	0x02, 0x4a
	.zero		1
	.zero		1


	//----- nvinfo : EIATTR_EXIT_INSTR_OFFSETS
	.align		4
        /*007c*/ 	.byte	0x04, 0x1c
        /*007e*/ 	.short	(.L_23 - .L_22)


	//   ....[0]....
.L_22:
        /*0080*/ 	.word	0x00000770


	//   ....[1]....
        /*0084*/ 	.word	0x00000a50


	//----- nvinfo : EIATTR_CRS_STACK_SIZE
	.align		4
.L_23:
        /*0088*/ 	.byte	0x04, 0x1e
        /*008a*/ 	.short	(.L_25 - .L_24)
.L_24:
        /*008c*/ 	.word	0x00000000


	//----- nvinfo : EIATTR_CBANK_PARAM_SIZE
	.align		4
.L_25:
        /*0090*/ 	.byte	0x03, 0x19
        /*0092*/ 	.short	0x0028


	//----- nvinfo : EIATTR_PARAM_CBANK
	.align		4
        /*0094*/ 	.byte	0x04, 0x0a
        /*0096*/ 	.short	(.L_27 - .L_26)
	.align		4
.L_26:
        /*0098*/ 	.word	index@(.nv.constant0._Z14fusedLayerNormPfPKfS1_S1_ii)
        /*009c*/ 	.short	0x0380
        /*009e*/ 	.short	0x0028


	//----- nvinfo : EIATTR_SW_WAR
	.align		4
.L_27:
        /*00a0*/ 	.byte	0x04, 0x36
        /*00a2*/ 	.short	(.L_29 - .L_28)
.L_28:
        /*00a4*/ 	.word	0x00000008
.L_29:


//--------------------- .nv.callgraph             --------------------------
	.section	.nv.callgraph,"",@"SHT_CUDA_CALLGRAPH"
	.align	4
	.sectionentsize	8
	.align		4
        /*0000*/ 	.word	0x00000000
	.align		4
        /*0004*/ 	.word	0xffffffff
	.align		4
        /*0008*/ 	.word	0x00000000
	.align		4
        /*000c*/ 	.word	0xfffffffe
	.align		4
        /*0010*/ 	.word	0x00000000
	.align		4
        /*0014*/ 	.word	0xfffffffd
	.align		4
        /*0018*/ 	.word	0x00000000
	.align		4
        /*001c*/ 	.word	0xfffffffc


//--------------------- .text._Z14fusedLayerNormPfPKfS1_S1_ii --------------------------
	.section	.text._Z14fusedLayerNormPfPKfS1_S1_ii,"ax",@progbits
	.align	128
        .global         _Z14fusedLayerNormPfPKfS1_S1_ii
        .type           _Z14fusedLayerNormPfPKfS1_S1_ii,@function
        .size           _Z14fusedLayerNormPfPKfS1_S1_ii,(.L_x_27 - _Z14fusedLayerNormPfPKfS1_S1_ii)
        .other          _Z14fusedLayerNormPfPKfS1_S1_ii,@"STO_CUDA_ENTRY STV_DEFAULT"
_Z14fusedLayerNormPfPKfS1_S1_ii:
.text._Z14fusedLayerNormPfPKfS1_S1_ii:
[----:B------:R-:W-:Y:S01]  /*0000*/  LDC R1, c[0x0][0x37c] ;  /* 0x0000df00ff017b82 */ /* 0x000fe20000000800 */
[----:B------:R-:W0:Y:S07]  /*0010*/  S2R R4, SR_TID.X ;  /* 0x0000000000047919 */ /* 0x000e2e0000002100 */
[----:B------:R-:W0:Y:S01]  /*0020*/  LDC R5, c[0x0][0x3a4] ;  /* 0x0000e900ff057b82 */ /* 0x000e220000000800 */
[----:B------:R-:W1:Y:S01]  /*0030*/  LDCU.64 UR6, c[0x0][0x358] ;  /* 0x00006b00ff0677ac */ /* 0x000e620008000a00 */
[----:B------:R-:W-:Y:S01]  /*0040*/  BSSY.RECONVERGENT B0, `(.L_x_0) ;  /* 0x0000028000007945 */ /* 0x000fe20003800200 */
[----:B------:R-:W-:Y:S01]  /*0050*/  IMAD.MOV.U32 R13, RZ, RZ, RZ ;  /* 0x000000ffff0d7224 */ /* 0x000fe200078e00ff */
[----:B------:R-:W-:Y:S01]  /*0060*/  CS2R R10, SRZ ;  /* 0x00000000000a7805 */ /* 0x000fe2000001ff00 */
[----:B------:R-:W2:Y:S03]  /*0070*/  LDCU UR5, c[0x0][0x3a4] ;  /* 0x00007480ff0577ac */ /* 0x000ea60008000800 */
[----:B------:R-:W3:Y:S08]  /*0080*/  S2UR UR4, SR_CTAID.X ;  /* 0x00000000000479c3 */ /* 0x000ef00000002500 */
[----:B------:R-:W4:Y:S01]  /*0090*/  LDC.64 R14, c[0x0][0x388] ;  /* 0x0000e200ff0e7b82 */ /* 0x000f220000000a00 */
[----:B0-----:R-:W-:Y:S01]  /*00a0*/  ISETP.GE.AND P0, PT, R4, R5, PT ;  /* 0x000000050400720c */ /* 0x001fe20003f06270 */
[----:B---3--:R-:W-:-:S04]  /*00b0*/  IMAD R5, R5, UR4, RZ ;  /* 0x0000000405057c24 */ /* 0x008fc8000f8e02ff */
[----:B----4-:R-:W-:-:S08]  /*00c0*/  IMAD.WIDE R14, R5, 0x4, R14 ;  /* 0x00000004050e7825 */ /* 0x010fd000078e020e */
[----:B-12---:R-:W-:Y:S05]  /*00d0*/  @P0 BRA `(.L_x_1) ;  /* 0x0000000000780947 */ /* 0x006fea0003800000 */
[----:B------:R-:W0:Y:S01]  /*00e0*/  LDC R6, c[0x0][0x360] ;  /* 0x0000d800ff067b82 */ /* 0x000e220000000800 */
[----:B------:R-:W-:Y:S02]  /*00f0*/  HFMA2 R9, -RZ, RZ, 0, 0 ;  /* 0x00000000ff097431 */ /* 0x000fe400000001ff */
[----:B------:R-:W-:Y:S02]  /*0100*/  IMAD.MOV.U32 R11, RZ, RZ, RZ ;  /* 0x000000ffff0b7224 */ /* 0x000fe400078e00ff */
[----:B------:R-:W-:Y:S02]  /*0110*/  IMAD.MOV.U32 R7, RZ, RZ, R4 ;  /* 0x000000ffff077224 */ /* 0x000fe400078e0004 */
[----:B------:R-:W-:-:S07]  /*0120*/  IMAD.MOV.U32 R13, RZ, RZ, RZ ;  /* 0x000000ffff0d7224 */ /* 0x000fce00078e00ff */
.L_x_4:
[----:B------:R-:W-:-:S05]  /*0130*/  IMAD.WIDE R2, R7, 0x4, R14 ;  /* 0x0000000407027825 */ /* 0x000fca00078e020e */
[----:B------:R1:W2:Y:S01]  /*0140*/  LDG.E.CONSTANT R8, desc[UR6][R2.64] ;  /* 0x0000000602087981 */ /* 0x0002a2000c1e9900 */
[----:B------:R-:W-:Y:S01]  /*0150*/  IADD3 R9, PT, PT, R9, 0x1, RZ ;  /* 0x0000000109097810 */ /* 0x000fe20007ffe0ff */
[----:B0-----:R-:W-:Y:S01]  /*0160*/  IMAD.IADD R7, R6, 0x1, R7 ;  /* 0x0000000106077824 */ /* 0x001fe200078e0207 */
[----:B------:R-:W-:Y:S04]  /*0170*/  BSSY.RECONVERGENT B1, `(.L_x_2) ;  /* 0x0000010000017945 */ /* 0x000fe80003800200 */
[----:B------:R-:W-:Y:S02]  /*0180*/  ISETP.GE.AND P2, PT, R7, UR5, PT ;  /* 0x0000000507007c0c */ /* 0x000fe4000bf46270 */
[----:B-1----:R-:W-:-:S04]  /*0190*/  I2FP.F32.U32 R3, R9 ;  /* 0x0000000900037245 */ /* 0x002fc80000201000 */
[----:B------:R-:W0:Y:S01]  /*01a0*/  MUFU.RCP R0, R3 ;  /* 0x0000000300007308 */ /* 0x000e220000001000 */
[----:B------:R-:W-:Y:S02]  /*01b0*/  IMAD.MOV.U32 R10, RZ, RZ, R3 ;  /* 0x000000ffff0a7224 */ /* 0x000fe400078e0003 */
[----:B0-----:R-:W-:-:S04]  /*01c0*/  FFMA R17, -R3, R0, 1 ;  /* 0x3f80000003117423 */ /* 0x001fc80000000100 */
[----:B------:R-:W-:Y:S01]  /*01d0*/  FFMA R17, R0, R17, R0 ;  /* 0x0000001100117223 */ /* 0x000fe20000000000 */
[----:B--2---:R-:W-:-:S04]  /*01e0*/  FADD R12, R8, -R13 ;  /* 0x8000000d080c7221 */ /* 0x004fc80000000000 */
[----:B------:R-:W0:Y:S01]  /*01f0*/  FCHK P0, R12, R3 ;  /* 0x000000030c007302 */ /* 0x000e220000000000 */
[----:B------:R-:W-:-:S04]  /*0200*/  FFMA R0, R12, R17, RZ ;  /* 0x000000110c007223 */ /* 0x000fc800000000ff */
[----:B------:R-:W-:-:S04]  /*0210*/  FFMA R2, -R3, R0, R12 ;  /* 0x0000000003027223 */ /* 0x000fc8000000010c */
[----:B------:R-:W-:Y:S01]  /*0220*/  FFMA R0, R17, R2, R0 ;  /* 0x0000000211007223 */ /* 0x000fe20000000000 */
[----:B0-----:R-:W-:Y:S06]  /*0230*/  @!P0 BRA `(.L_x_3) ;  /* 0x00000000000c8947 */ /* 0x001fec0003800000 */
[----:B------:R-:W-:Y:S02]  /*0240*/  MOV R0, R12 ;  /* 0x0000000c00007202 */ /* 0x000fe40000000f00 */
[----:B------:R-:W-:-:S07]  /*0250*/  MOV R2, 0x270 ;  /* 0x0000027000027802 */ /* 0x000fce0000000f00 */
[----:B------:R-:W-:Y:S05]  /*0260*/  CALL.REL.NOINC `($__internal_0_$__cuda_sm3x_div_rn_noftz_f32_slowpath) ;  /* 0x0000000400fc7944 */ /* 0x000fea0003c00000 */
.L_x_3:
[----:B------:R-:W-:Y:S05]  /*0270*/  BSYNC.RECONVERGENT B1 ;  /* 0x0000000000017941 */ /* 0x000fea0003800200 */
.L_x_2:
[----:B------:R-:W-:-:S04]  /*0280*/  FADD R13, R0, R13 ;  /* 0x0000000d000d7221 */ /* 0x000fc80000000000 */
[----:B------:R-:W-:-:S04]  /*0290*/  FADD R8, R8, -R13 ;  /* 0x8000000d08087221 */ /* 0x000fc80000000000 */
[----:B------:R-:W-:Y:S01]  /*02a0*/  FFMA R11, R12, R8, R11 ;  /* 0x000000080c0b7223 */ /* 0x000fe2000000000b */
[----:B------:R-:W-:Y:S06]  /*02b0*/  @!P2 BRA `(.L_x_4) ;  /* 0xfffffffc009ca947 */ /* 0x000fec000383ffff */
.L_x_1:
[----:B------:R-:W-:Y:S05]  /*02c0*/  BSYNC.RECONVERGENT B0 ;  /* 0x0000000000007941 */ /* 0x000fea0003800200 */
.L_x_0:
[----:B------:R-:W0:Y:S01]  /*02d0*/  S2UR UR5, SR_CgaCtaId ;  /* 0x00000000000579c3 */ /* 0x000e220000008800 */
[----:B------:R-:W-:-:S07]  /*02e0*/  UMOV UR4, 0x400 ;  /* 0x0000040000047882 */ /* 0x000fce0000000000 */
[----:B------:R-:W1:Y:S01]  /*02f0*/  LDC R7, c[0x0][0x360] ;  /* 0x0000d800ff077b82 */ /* 0x000e620000000800 */
[----:B0-----:R-:W-:-:S06]  /*0300*/  ULEA UR4, UR5, UR4, 0x18 ;  /* 0x0000000405047291 */ /* 0x001fcc000f8ec0ff */
[----:B------:R-:W-:Y:S02]  /*0310*/  LEA R6, R4, UR4, 0x2 ;  /* 0x0000000404067c11 */ /* 0x000fe4000f8e10ff */
[----:B-1----:R-:W-:-:S03]  /*0320*/  ISETP.GE.U32.AND P0, PT, R7, 0x2, PT ;  /* 0x000000020700780c */ /* 0x002fc60003f06070 */
[C---:B------:R-:W-:Y:S01]  /*0330*/  IMAD R8, R7.reuse, 0x4, R6 ;  /* 0x0000000407087824 */ /* 0x040fe200078e0206 */
[----:B------:R0:W-:Y:S03]  /*0340*/  STS [R6], R13 ;  /* 0x0000000d06007388 */ /* 0x0001e60000000800 */
[----:B------:R-:W-:Y:S01]  /*0350*/  IMAD R9, R7, 0x4, R8 ;  /* 0x0000000407097824 */ /* 0x000fe200078e0208 */
[----:B------:R0:W-:Y:S04]  /*0360*/  STS [R8], R11 ;  /* 0x0000000b08007388 */ /* 0x0001e80000000800 */
[----:B------:R0:W-:Y:S01]  /*0370*/  STS [R9], R10 ;  /* 0x0000000a09007388 */ /* 0x0001e20000000800 */
[----:B------:R-:W-:Y:S06]  /*0380*/  BAR.SYNC.DEFER_BLOCKING 0x0 ;  /* 0x0000000000007b1d */ /* 0x000fec0000010000 */
[----:B------:R-:W-:Y:S05]  /*0390*/  @!P0 BRA `(.L_x_5) ;  /* 0x0000000000ec8947 */ /* 0x000fea0003800000 */
[----:B0-----:R-:W-:-:S07]  /*03a0*/  MOV R11, R7 ;  /* 0x00000007000b7202 */ /* 0x001fce0000000f00 */
.L_x_12:
[--C-:B------:R-:W-:Y:S01]  /*03b0*/  IMAD.MOV.U32 R10, RZ, RZ, R11.reuse ;  /* 0x000000ffff0a7224 */ /* 0x100fe200078e000b */
[----:B------:R-:W-:Y:S01]  /*03c0*/  SHF.R.U32.HI R11, RZ, 0x1, R11 ;  /* 0x00000001ff0b7819 */ /* 0x000fe2000001160b */
[----:B------:R-:W-:Y:S03]  /*03d0*/  BSSY.RECONVERGENT B0, `(.L_x_6) ;  /* 0x0000034000007945 */ /* 0x000fe60003800200 */
[----:B------:R-:W-:-:S13]  /*03e0*/  ISETP.GE.U32.AND P0, PT, R4, R11, PT ;  /* 0x0000000b0400720c */ /* 0x000fda0003f06070 */
[----:B0-----:R-:W-:Y:S05]  /*03f0*/  @P0 BRA `(.L_x_7) ;  /* 0x0000000000c40947 */ /* 0x001fea0003800000 */
[----:B------:R-:W-:Y:S01]  /*0400*/  IMAD R13, R11, 0x4, R9 ;  /* 0x000000040b0d7824 */ /* 0x000fe200078e0209 */
[----:B------:R-:W-:Y:S05]  /*0410*/  LDS R12, [R9] ;  /* 0x00000000090c7984 */ /* 0x000fea0000000800 */
[----:B------:R-:W0:Y:S02]  /*0420*/  LDS R13, [R13] ;  /* 0x000000000d0d7984 */ /* 0x000e240000000800 */
[----:B0-----:R-:W-:-:S13]  /*0430*/  FSETP.GT.AND P0, PT, R12, -R13, PT ;  /* 0x8000000d0c00720b */ /* 0x001fda0003f04000 */
[----:B------:R-:W-:Y:S05]  /*0440*/  @!P0 BRA `(.L_x_7) ;  /* 0x0000000000b08947 */ /* 0x000fea0003800000 */
[----:B------:R-:W-:Y:S01]  /*0450*/  LEA R20, R11, R6, 0x2 ;  /* 0x000000060b147211 */ /* 0x000fe200078e10ff */
[----:B------:R-:W0:Y:S01]  /*0460*/  LDS R17, [R6] ;  /* 0x0000000006117984 */ /* 0x000e220000000800 */
[----:B------:R-:W-:Y:S01]  /*0470*/  FADD R3, R12, R13 ;  /* 0x0000000d0c037221 */ /* 0x000fe20000000000 */
[----:B------:R-:W-:Y:S02]  /*0480*/  BSSY.RECONVERGENT B1, `(.L_x_8) ;  /* 0x0000010000017945 */ /* 0x000fe40003800200 */
[----:B------:R-:W1:Y:S01]  /*0490*/  LDS R16, [R20] ;  /* 0x0000000014107984 */ /* 0x000e620000000800 */
[----:B------:R-:W2:Y:S02]  /*04a0*/  MUFU.RCP R2, R3 ;  /* 0x0000000300027308 */ /* 0x000ea40000001000 */
[----:B--2---:R-:W-:-:S04]  /*04b0*/  FFMA R19, -R3, R2, 1 ;  /* 0x3f80000003137423 */ /* 0x004fc80000000102 */
[----:B------:R-:W-:Y:S01]  /*04c0*/  FFMA R19, R2, R19, R2 ;  /* 0x0000001302137223 */ /* 0x000fe20000000002 */
[----:B0-----:R-:W-:-:S04]  /*04d0*/  FMUL R0, R12, R17 ;  /* 0x000000110c007220 */ /* 0x001fc80000400000 */
[----:B-1----:R-:W-:Y:S01]  /*04e0*/  FFMA R0, R13, R16, R0 ;  /* 0x000000100d007223 */ /* 0x002fe20000000000 */
[----:B------:R-:W-:-:S03]  /*04f0*/  FADD R16, R16, -R17 ;  /* 0x8000001110107221 */ /* 0x000fc60000000000 */
[----:B------:R-:W0:Y:S01]  /*0500*/  FCHK P0, R0, R3 ;  /* 0x0000000300007302 */ /* 0x000e220000000000 */
[----:B------:R-:W-:-:S04]  /*0510*/  FFMA R2, R0, R19, RZ ;  /* 0x0000001300027223 */ /* 0x000fc800000000ff */
[----:B------:R-:W-:-:S04]  /*0520*/  FFMA R18, -R3, R2, R0 ;  /* 0x0000000203127223 */ /* 0x000fc80000000100 */
[----:B------:R-:W-:Y:S01]  /*0530*/  FFMA R17, R19, R18, R2 ;  /* 0x0000001213117223 */ /* 0x000fe20000000002 */
[----:B0-----:R-:W-:Y:S06]  /*0540*/  @!P0 BRA `(.L_x_9) ;  /* 0x00000000000c8947 */ /* 0x001fec0003800000 */
[----:B------:R-:W-:-:S07]  /*0550*/  MOV R2, 0x570 ;  /* 0x0000057000027802 */ /* 0x000fce0000000f00 */
[----:B------:R-:W-:Y:S05]  /*0560*/  CALL.REL.NOINC `($__internal_0_$__cuda_sm3x_div_rn_noftz_f32_slowpath) ;  /* 0x00000004003c7944 */ /* 0x000fea0003c00000 */
[----:B------:R-:W-:-:S07]  /*0570*/  IMAD.MOV.U32 R17, RZ, RZ, R0 ;  /* 0x000000ffff117224 */ /* 0x000fce00078e0000 */
.L_x_9:
[----:B------:R-:W-:Y:S05]  /*0580*/  BSYNC.RECONVERGENT B1 ;  /* 0x0000000000017941 */ /* 0x000fea0003800200 */
.L_x_8:
[----:B------:R-:W-:Y:S01]  /*0590*/  IMAD R19, R7, 0x4, R20 ;  /* 0x0000000407137824 */ /* 0x000fe200078e0214 */
[----:B------:R0:W-:Y:S01]  /*05a0*/  STS [R6], R17 ;  /* 0x0000001106007388 */ /* 0x0001e20000000800 */
[----:B------:R-:W1:Y:S01]  /*05b0*/  MUFU.RCP R0, R3 ;  /* 0x0000000300007308 */ /* 0x000e620000001000 */
[----:B------:R-:W-:Y:S01]  /*05c0*/  FMUL R21, R16, R16 ;  /* 0x0000001010157220 */ /* 0x000fe20000400000 */
[----:B------:R-:W-:Y:S02]  /*05d0*/  BSSY.RECONVERGENT B1, `(.L_x_10) ;  /* 0x000000e000017945 */ /* 0x000fe40003800200 */
[----:B------:R-:W2:Y:S01]  /*05e0*/  LDS R19, [R19] ;  /* 0x0000000013137984 */ /* 0x000ea20000000800 */
[----:B------:R-:W-:-:S04]  /*05f0*/  FMUL R12, R12, R21 ;  /* 0x000000150c0c7220 */ /* 0x000fc80000400000 */
[----:B------:R-:W-:-:S04]  /*0600*/  FMUL R12, R13, R12 ;  /* 0x0000000c0d0c7220 */ /* 0x000fc80000400000 */
[----:B------:R-:W3:Y:S01]  /*0610*/  FCHK P0, R12, R3 ;  /* 0x000000030c007302 */ /* 0x000ee20000000000 */
[----:B-1----:R-:W-:-:S04]  /*0620*/  FFMA R21, -R3, R0, 1 ;  /* 0x3f80000003157423 */ /* 0x002fc80000000100 */
[----:B------:R-:W-:-:S04]  /*0630*/  FFMA R0, R0, R21, R0 ;  /* 0x0000001500007223 */ /* 0x000fc80000000000 */
[----:B------:R-:W-:-:S04]  /*0640*/  FFMA R2, R0, R12, RZ ;  /* 0x0000000c00027223 */ /* 0x000fc800000000ff */
[----:B------:R-:W-:-:S04]  /*0650*/  FFMA R13, -R3, R2, R12 ;  /* 0x00000002030d7223 */ /* 0x000fc8000000010c */
[----:B------:R-:W-:Y:S01]  /*0660*/  FFMA R0, R0, R13, R2 ;  /* 0x0000000d00007223 */ /* 0x000fe20000000002 */
[----:B0--3--:R-:W-:Y:S06]  /*0670*/  @!P0 BRA `(.L_x_11) ;  /* 0x00000000000c8947 */ /* 0x009fec0003800000 */
[----:B------:R-:W-:Y:S02]  /*0680*/  MOV R0, R12 ;  /* 0x0000000c00007202 */ /* 0x000fe40000000f00 */
[----:B------:R-:W-:-:S07]  /*0690*/  MOV R2, 0x6b0 ;  /* 0x000006b000027802 */ /* 0x000fce0000000f00 */
[----:B--2---:R-:W-:Y:S05]  /*06a0*/  CALL.REL.NOINC `($__internal_0_$__cuda_sm3x_div_rn_noftz_f32_slowpath) ;  /* 0x0000000000ec7944 */ /* 0x004fea0003c00000 */
.L_x_11:
[----:B------:R-:W-:Y:S05]  /*06b0*/  BSYNC.RECONVERGENT B1 ;  /* 0x0000000000017941 */ /* 0x000fea0003800200 */
.L_x_10:
[----:B------:R-:W0:Y:S01]  /*06c0*/  LDS R13, [R8] ;  /* 0x00000000080d7984 */ /* 0x000e220000000800 */
[----:B--2---:R-:W-:-:S04]  /*06d0*/  FADD R0, R19, R0 ;  /* 0x0000000013007221 */ /* 0x004fc80000000000 */
[----:B0-----:R-:W-:-:S05]  /*06e0*/  FADD R13, R0, R13 ;  /* 0x0000000d000d7221 */ /* 0x001fca0000000000 */
[----:B------:R0:W-:Y:S04]  /*06f0*/  STS [R8], R13 ;  /* 0x0000000d08007388 */ /* 0x0001e80000000800 */
[----:B------:R0:W-:Y:S02]  /*0700*/  STS [R9], R3 ;  /* 0x0000000309007388 */ /* 0x0001e40000000800 */
.L_x_7:
[----:B------:R-:W-:Y:S05]  /*0710*/  BSYNC.RECONVERGENT B0 ;  /* 0x0000000000007941 */ /* 0x000fea0003800200 */
.L_x_6:
[----:B------:R-:W-:Y:S01]  /*0720*/  BAR.SYNC.DEFER_BLOCKING 0x0 ;  /* 0x0000000000007b1d */ /* 0x000fe20000010000 */
[----:B------:R-:W-:-:S13]  /*0730*/  ISETP.GT.U32.AND P0, PT, R10, 0x3, PT ;  /* 0x000000030a00780c */ /* 0x000fda0003f04070 */
[----:B------:R-:W-:Y:S05]  /*0740*/  @P0 BRA `(.L_x_12) ;  /* 0xfffffffc00180947 */ /* 0x000fea000383ffff */
.L_x_5:
[----:B------:R-:W1:Y:S02]  /*0750*/  LDCU UR4, c[0x0][0x3a4] ;  /* 0x00007480ff0477ac */ /* 0x000e640008000800 */
[----:B-1----:R-:W-:-:S13]  /*0760*/  ISETP.GE.AND P0, PT, R4, UR4, PT ;  /* 0x0000000404007c0c */ /* 0x002fda000bf06270 */
[----:B------:R-:W-:Y:S05]  /*0770*/  @P0 EXIT ;  /* 0x000000000000094d */ /* 0x000fea0003800000 */
[----:B0-----:R-:W0:Y:S01]  /*0780*/  S2R R3, SR_CgaCtaId ;  /* 0x0000000000037919 */ /* 0x001e220000008800 */
[----:B------:R-:W-:-:S04]  /*0790*/  MOV R0, 0x400 ;  /* 0x0000040000007802 */ /* 0x000fc80000000f00 */
[----:B0-----:R-:W-:Y:S02]  /*07a0*/  LEA R6, R3, R0, 0x18 ;  /* 0x0000000003067211 */ /* 0x001fe400078ec0ff */
[----:B------:R-:W-:-:S03]  /*07b0*/  I2FP.F32.S32 R3, UR4 ;  /* 0x0000000400037c45 */ /* 0x000fc60008201400 */
[----:B------:R-:W-:Y:S01]  /*07c0*/  IMAD R0, R7, 0x4, R6 ;  /* 0x0000000407007824 */ /* 0x000fe200078e0206 */
[----:B------:R-:W0:Y:S01]  /*07d0*/  MUFU.RCP R2, R3 ;  /* 0x0000000300027308 */ /* 0x000e220000001000 */
[----:B------:R-:W-:Y:S04]  /*07e0*/  LDS R6, [R6] ;  /* 0x0000000006067984 */ /* 0x000fe80000000800 */
[----:B------:R-:W1:Y:S01]  /*07f0*/  LDS R0, [R0] ;  /* 0x0000000000007984 */ /* 0x000e620000000800 */
[----:B0-----:R-:W-:-:S04]  /*0800*/  FFMA R9, -R3, R2, 1 ;  /* 0x3f80000003097423 */ /* 0x001fc80000000102 */
[----:B------:R-:W-:Y:S01]  /*0810*/  FFMA R9, R2, R9, R2 ;  /* 0x0000000902097223 */ /* 0x000fe20000000002 */
[----:B-1----:R-:W0:Y:S03]  /*0820*/  FCHK P0, R0, R3 ;  /* 0x0000000300007302 */ /* 0x002e260000000000 */
[----:B------:R-:W-:-:S04]  /*0830*/  FFMA R2, R0, R9, RZ ;  /* 0x0000000900027223 */ /* 0x000fc800000000ff */
[----:B------:R-:W-:-:S04]  /*0840*/  FFMA R8, -R3, R2, R0 ;  /* 0x0000000203087223 */ /* 0x000fc80000000100 */
[----:B------:R-:W-:Y:S01]  /*0850*/  FFMA R2, R9, R8, R2 ;  /* 0x0000000809027223 */ /* 0x000fe20000000002 */
[----:B0-----:R-:W-:Y:S06]  /*0860*/  @!P0 BRA `(.L_x_13) ;  /* 0x00000000000c8947 */ /* 0x001fec0003800000 */
[----:B------:R-:W-:-:S07]  /*0870*/  MOV R2, 0x890 ;  /* 0x0000089000027802 */ /* 0x000fce0000000f00 */
[----:B------:R-:W-:Y:S05]  /*0880*/  CALL.REL.NOINC `($__internal_0_$__cuda_sm3x_div_rn_noftz_f32_slowpath) ;  /* 0x0000000000747944 */ /* 0x000fea0003c00000 */
[----:B------:R-:W-:-:S07]  /*0890*/  IMAD.MOV.U32 R2, RZ, RZ, R0 ;  /* 0x000000ffff027224 */ /* 0x000fce00078e0000 */
.L_x_13:
[----:B------:R-:W-:Y:S01]  /*08a0*/  FADD R0, R2, 9.9999997473787516356e-06 ;  /* 0x3727c5ac02007421 */ /* 0x000fe20000000000 */
[----:B------:R-:W0:Y:S01]  /*08b0*/  LDC.64 R8, c[0x0][0x398] ;  /* 0x0000e600ff087b82 */ /* 0x000e220000000a00 */
[----:B------:R-:W1:Y:S03]  /*08c0*/  LDCU UR8, c[0x0][0x3a4] ;  /* 0x00007480ff0877ac */ /* 0x000e660008000800 */
[C---:B------:R-:W-:Y:S01]  /*08d0*/  FSETP.GEU.AND P0, PT, |R0|.reuse, 1.175494350822287508e-38, PT ;  /* 0x008000000000780b */ /* 0x040fe20003f0e200 */
[----:B------:R-:W2:Y:S03]  /*08e0*/  LDCU.64 UR4, c[0x0][0x380] ;  /* 0x00007000ff0477ac */ /* 0x000ea60008000a00 */
[----:B------:R-:W3:Y:S09]  /*08f0*/  LDC.64 R2, c[0x0][0x390] ;  /* 0x0000e400ff027b82 */ /* 0x000ef20000000a00 */
[----:B------:R-:W-:-:S04]  /*0900*/  @!P0 FMUL R0, R0, 16777216 ;  /* 0x4b80000000008820 */ /* 0x000fc80000400000 */
[----:B------:R-:W4:Y:S02]  /*0910*/  MUFU.RSQ R20, R0 ;  /* 0x0000000000147308 */ /* 0x000f240000001400 */
[----:B-12-4-:R-:W-:-:S07]  /*0920*/  @!P0 FMUL R20, R20, 4096 ;  /* 0x4580000014148820 */ /* 0x016fce0000400000 */
.L_x_14:
[----:B------:R-:W-:-:S04]  /*0930*/  IMAD.WIDE R12, R4, 0x4, R14 ;  /* 0x00000004040c7825 */ /* 0x000fc800078e020e */
[C---:B---3--:R-:W-:Y:S02]  /*0940*/  IMAD.WIDE R16, R4.reuse, 0x4, R2 ;  /* 0x0000000404107825 */ /* 0x048fe400078e0202 */
[----:B------:R-:W2:Y:S02]  /*0950*/  LDG.E.CONSTANT R13, desc[UR6][R12.64] ;  /* 0x000000060c0d7981 */ /* 0x000ea4000c1e9900 */
[----:B0-----:R-:W-:Y:S02]  /*0960*/  IMAD.WIDE R18, R4, 0x4, R8 ;  /* 0x0000000404127825 */ /* 0x001fe400078e0208 */
[----:B------:R-:W3:Y:S04]  /*0970*/  LDG.E.CONSTANT R16, desc[UR6][R16.64] ;  /* 0x0000000610107981 */ /* 0x000ee8000c1e9900 */
[----:B------:R-:W4:Y:S01]  /*0980*/  LDG.E.CONSTANT R19, desc[UR6][R18.64] ;  /* 0x0000000612137981 */ /* 0x000f22000c1e9900 */
[----:B------:R-:W-:-:S02]  /*0990*/  SHF.R.S32.HI R0, RZ, 0x1f, R4 ;  /* 0x0000001fff007819 */ /* 0x000fc40000011404 */
[-C--:B------:R-:W-:Y:S02]  /*09a0*/  IADD3 R22, P0, PT, R5, R4.reuse, RZ ;  /* 0x0000000405167210 */ /* 0x080fe40007f1e0ff */
[----:B------:R-:W-:Y:S02]  /*09b0*/  IADD3 R4, PT, PT, R7, R4, RZ ;  /* 0x0000000407047210 */ /* 0x000fe40007ffe0ff */
[----:B------:R-:W-:Y:S02]  /*09c0*/  LEA.HI.X.SX32 R23, R5, R0, 0x1, P0 ;  /* 0x0000000005177211 */ /* 0x000fe400000f0eff */
[----:B-1----:R-:W-:Y:S01]  /*09d0*/  LEA R10, P0, R22, UR4, 0x2 ;  /* 0x00000004160a7c11 */ /* 0x002fe2000f8010ff */
[----:B--2---:R-:W-:-:S04]  /*09e0*/  FADD R11, -R6, R13 ;  /* 0x0000000d060b7221 */ /* 0x004fc80000000100 */
[----:B---3--:R-:W-:Y:S01]  /*09f0*/  FMUL R21, R16, R11 ;  /* 0x0000000b10157220 */ /* 0x008fe20000400000 */
[----:B------:R-:W-:Y:S02]  /*0a00*/  LEA.HI.X R11, R22, UR5, R23, 0x2, P0 ;  /* 0x00000005160b7c11 */ /* 0x000fe400080f1417 */
[----:B------:R-:W-:Y:S01]  /*0a10*/  ISETP.GE.AND P0, PT, R4, UR8, PT ;  /* 0x0000000804007c0c */ /* 0x000fe2000bf06270 */
[----:B----4-:R-:W-:-:S05]  /*0a20*/  FFMA R21, R20, R21, R19 ;  /* 0x0000001514157223 */ /* 0x010fca0000000013 */
[----:B------:R1:W-:Y:S07]  /*0a30*/  STG.E desc[UR6][R10.64], R21 ;  /* 0x000000150a007986 */ /* 0x0003ee000c101906 */
[----:B------:R-:W-:Y:S05]  /*0a40*/  @!P0 BRA `(.L_x_14) ;  /* 0xfffffffc00b88947 */ /* 0x000fea000383ffff */
[----:B------:R-:W-:Y:S05]  /*0a50*/  EXIT ;  /* 0x000000000000794d */ /* 0x000fea0003800000 */
        .weak           $__internal_0_$__cuda_sm3x_div_rn_noftz_f32_slowpath
        .type           $__internal_0_$__cuda_sm3x_div_rn_noftz_f32_slowpath,@function
        .size           $__internal_0_$__cuda_sm3x_div_rn_noftz_f32_slowpath,(.L_x_27 - $__internal_0_$__cuda_sm3x_div_rn_noftz_f32_slowpath)
$__internal_0_$__cuda_sm3x_div_rn_noftz_f32_slowpath:
[----:B------:R-:W-:Y:S01]  /*0a60*/  SHF.R.U32.HI R17, RZ, 0x17, R3 ;  /* 0x00000017ff117819 */ /* 0x000fe20000011603 */
[----:B------:R-:W-:Y:S01]  /*0a70*/  BSSY.RECONVERGENT B2, `(.L_x_15) ;  /* 0x0000063000027945 */ /* 0x000fe20003800200 */
[----:B------:R-:W-:Y:S02]  /*0a80*/  SHF.R.U32.HI R21, RZ, 0x17, R0 ;  /* 0x00000017ff157819 */ /* 0x000fe40000011600 */
[----:B------:R-:W-:Y:S02]  /*0a90*/  LOP3.LUT R17, R17, 0xff, RZ, 0xc0, !PT ;  /* 0x000000ff11117812 */ /* 0x000fe400078ec0ff */
[----:B------:R-:W-:Y:S02]  /*0aa0*/  LOP3.LUT R21, R21, 0xff, RZ, 0xc0, !PT ;  /* 0x000000ff15157812 */ /* 0x000fe400078ec0ff */
[----:B------:R-:W-:Y:S01]  /*0ab0*/  MOV R25, R3 ;  /* 0x0000000300197202 */ /* 0x000fe20000000f00 */
[----:B------:R-:W-:Y:S02]  /*0ac0*/  VIADD R22, R17, 0xffffffff ;  /* 0xffffffff11167836 */ /* 0x000fe40000000000 */
[----:B------:R-:W-:-:S03]  /*0ad0*/  VIADD R23, R21, 0xffffffff ;  /* 0xffffffff15177836 */ /* 0x000fc60000000000 */
[----:B------:R-:W-:-:S04]  /*0ae0*/  ISETP.GT.U32.AND P0, PT, R22, 0xfd, PT ;  /* 0x000000fd1600780c */ /* 0x000fc80003f04070 */
[----:B------:R-:W-:-:S13]  /*0af0*/  ISETP.GT.U32.OR P0, PT, R23, 0xfd, P0 ;  /* 0x000000fd1700780c */ /* 0x000fda0000704470 */
[----:B------:R-:W-:Y:S01]  /*0b00*/  @!P0 IMAD.MOV.U32 R18, RZ, RZ, RZ ;  /* 0x000000ffff128224 */ /* 0x000fe200078e00ff */
[----:B------:R-:W-:Y:S06]  /*0b10*/  @!P0 BRA `(.L_x_16) ;  /* 0x00000000005c8947 */ /* 0x000fec0003800000 */
[----:B------:R-:W-:Y:S02]  /*0b20*/  FSETP.GTU.FTZ.AND P0, PT, |R0|, +INF , PT ;  /* 0x7f8000000000780b */ /* 0x000fe40003f1c200 */
[----:B------:R-:W-:-:S04]  /*0b30*/  FSETP.GTU.FTZ.AND P1, PT, |R3|, +INF , PT ;  /* 0x7f8000000300780b */ /* 0x000fc80003f3c200 */
[----:B------:R-:W-:-:S13]  /*0b40*/  PLOP3.LUT P0, PT, P0, P1, PT, 0xf8, 0x8f ;  /* 0x00000000008f781c */ /* 0x000fda0000703f70 */
[----:B------:R-:W-:Y:S05]  /*0b50*/  @P0 BRA `(.L_x_17) ;  /* 0x00000004004c0947 */ /* 0x000fea0003800000 */
[----:B------:R-:W-:-:S13]  /*0b60*/  LOP3.LUT P0, RZ, R25, 0x7fffffff, R0, 0xc8, !PT ;  /* 0x7fffffff19ff7812 */ /* 0x000fda000780c800 */
[----:B------:R-:W-:Y:S05]  /*0b70*/  @!P0 BRA `(.L_x_18) ;  /* 0x00000004003c8947 */ /* 0x000fea0003800000 */
[C---:B------:R-:W-:Y:S02]  /*0b80*/  FSETP.NEU.FTZ.AND P3, PT, |R0|.reuse, +INF , PT ;  /* 0x7f8000000000780b */ /* 0x040fe40003f7d200 */
[----:B------:R-:W-:Y:S02]  /*0b90*/  FSETP.NEU.FTZ.AND P1, PT, |R3|, +INF , PT ;  /* 0x7f8000000300780b */ /* 0x000fe40003f3d200 */
[----:B------:R-:W-:-:S11]  /*0ba0*/  FSETP.NEU.FTZ.AND P0, PT, |R0|, +INF , PT ;  /* 0x7f8000000000780b */ /* 0x000fd60003f1d200 */
[----:B------:R-:W-:Y:S05]  /*0bb0*/  @!P1 BRA !P3, `(.L_x_18) ;  /* 0x00000004002c9947 */ /* 0x000fea0005800000 */
[----:B------:R-:W-:-:S04]  /*0bc0*/  LOP3.LUT P3, RZ, R0, 0x7fffffff, RZ, 0xc0, !PT ;  /* 0x7fffffff00ff7812 */ /* 0x000fc8000786c0ff */
[----:B------:R-:W-:-:S13]  /*0bd0*/  PLOP3.LUT P1, PT, P1, P3, PT, 0x2f, 0xf2 ;  /* 0x0000000000f2781c */ /* 0x000fda0000f26577 */
[----:B------:R-:W-:Y:S05]  /*0be0*/  @P1 BRA `(.L_x_19) ;  /* 0x0000000400181947 */ /* 0x000fea0003800000 */
[----:B------:R-:W-:-:S04]  /*0bf0*/  LOP3.LUT P1, RZ, R25, 0x7fffffff, RZ, 0xc0, !PT ;  /* 0x7fffffff19ff7812 */ /* 0x000fc8000782c0ff */
[----:B------:R-:W-:-:S13]  /*0c00*/  PLOP3.LUT P0, PT, P0, P1, PT, 0x2f, 0xf2 ;  /* 0x0000000000f2781c */ /* 0x000fda0000702577 */
[----:B------:R-:W-:Y:S05]  /*0c10*/  @P0 BRA `(.L_x_20) ;  /* 0x0000000400000947 */ /* 0x000fea0003800000 */
[----:B------:R-:W-:Y:S02]  /*0c20*/  ISETP.GE.AND P0, PT, R23, RZ, PT ;  /* 0x000000ff1700720c */ /* 0x000fe40003f06270 */
[----:B------:R-:W-:-:S11]  /*0c30*/  ISETP.GE.AND P1, PT, R22, RZ, PT ;  /* 0x000000ff1600720c */ /* 0x000fd60003f26270 */
[----:B------:R-:W-:Y:S01]  /*0c40*/  @P0 IMAD.MOV.U32 R18, RZ, RZ, RZ ;  /* 0x000000ffff120224 */ /* 0x000fe200078e00ff */
[----:B------:R-:W-:Y:S01]  /*0c50*/  @!P0 MOV R18, 0xffffffc0 ;  /* 0xffffffc000128802 */ /* 0x000fe20000000f00 */
[----:B------:R-:W-:Y:S01]  /*0c60*/  @!P0 FFMA R0, R0, 1.84467440737095516160e+19, RZ ;  /* 0x5f80000000008823 */ /* 0x000fe200000000ff */
[----:B------:R-:W-:-:S03]  /*0c70*/  @!P1 FFMA R25, R3, 1.84467440737095516160e+19, RZ ;  /* 0x5f80000003199823 */ /* 0x000fc600000000ff */
[----:B------:R-:W-:-:S07]  /*0c80*/  @!P1 VIADD R18, R18, 0x40 ;  /* 0x0000004012129836 */ /* 0x000fce0000000000 */
.L_x_16:
[----:B------:R-:W-:Y:S01]  /*0c90*/  LEA R26, R17, 0xc0800000, 0x17 ;  /* 0xc0800000111a7811 */ /* 0x000fe200078eb8ff */
[----:B------:R-:W-:Y:S01]  /*0ca0*/  BSSY.RECONVERGENT B3, `(.L_x_21) ;  /* 0x0000036000037945 */ /* 0x000fe20003800200 */
[----:B------:R-:W-:-:S03]  /*0cb0*/  IADD3 R21, PT, PT, R21, -0x7f, RZ ;  /* 0xffffff8115157810 */ /* 0x000fc60007ffe0ff */
[----:B------:R-:W-:Y:S02]  /*0cc0*/  IMAD.IADD R26, R25, 0x1, -R26 ;  /* 0x00000001191a7824 */ /* 0x000fe400078e0a1a */
[C---:B------:R-:W-:Y:S01]  /*0cd0*/  IMAD R0, R21.reuse, -0x800000, R0 ;  /* 0xff80000015007824 */ /* 0x040fe200078e0200 */
[----:B------:R-:W-:Y:S01]  /*0ce0*/  IADD3 R21, PT, PT, R21, 0x7f, -R17 ;  /* 0x0000007f15157810 */ /* 0x000fe20007ffe811 */
[----:B------:R-:W0:Y:S01]  /*0cf0*/  MUFU.RCP R22, R26 ;  /* 0x0000001a00167308 */ /* 0x000e220000001000 */
[----:B------:R-:W-:-:S03]  /*0d00*/  FADD.FTZ R23, -R26, -RZ ;  /* 0x800000ff1a177221 */ /* 0x000fc60000010100 */
[----:B------:R-:W-:Y:S02]  /*0d10*/  IMAD.IADD R21, R21, 0x1, R18 ;  /* 0x0000000115157824 */ /* 0x000fe400078e0212 */
[----:B0-----:R-:W-:-:S04]  /*0d20*/  FFMA R25, R22, R23, 1 ;  /* 0x3f80000016197423 */ /* 0x001fc80000000017 */
[----:B------:R-:W-:-:S04]  /*0d30*/  FFMA R25, R22, R25, R22 ;  /* 0x0000001916197223 */ /* 0x000fc80000000016 */
[----:B------:R-:W-:-:S04]  /*0d40*/  FFMA R22, R0, R25, RZ ;  /* 0x0000001900167223 */ /* 0x000fc800000000ff */
[----:B------:R-:W-:-:S04]  /*0d50*/  FFMA R24, R23, R22, R0 ;  /* 0x0000001617187223 */ /* 0x000fc80000000000 */
[----:B------:R-:W-:-:S04]  /*0d60*/  FFMA R24, R25, R24, R22 ;  /* 0x0000001819187223 */ /* 0x000fc80000000016 */
[----:B------:R-:W-:-:S04]  /*0d70*/  FFMA R23, R23, R24, R0 ;  /* 0x0000001817177223 */ /* 0x000fc80000000000 */
[----:B------:R-:W-:-:S05]  /*0d80*/  FFMA R0, R25, R23, R24 ;  /* 0x0000001719007223 */ /* 0x000fca0000000018 */
[----:B------:R-:W-:-:S04]  /*0d90*/  SHF.R.U32.HI R17, RZ, 0x17, R0 ;  /* 0x00000017ff117819 */ /* 0x000fc80000011600 */
[----:B------:R-:W-:-:S05]  /*0da0*/  LOP3.LUT R18, R17, 0xff, RZ, 0xc0, !PT ;  /* 0x000000ff11127812 */ /* 0x000fca00078ec0ff */
[----:B------:R-:W-:-:S05]  /*0db0*/  IMAD.IADD R17, R18, 0x1, R21 ;  /* 0x0000000112117824 */ /* 0x000fca00078e0215 */
[----:B------:R-:W-:-:S04]  /*0dc0*/  IADD3 R18, PT, PT, R17, -0x1, RZ ;  /* 0xffffffff11127810 */ /* 0x000fc80007ffe0ff */
[----:B------:R-:W-:-:S13]  /*0dd0*/  ISETP.GE.U32.AND P0, PT, R18, 0xfe, PT ;  /* 0x000000fe1200780c */ /* 0x000fda0003f06070 */
[----:B------:R-:W-:Y:S05]  /*0de0*/  @!P0 BRA `(.L_x_22) ;  /* 0x0000000000808947 */ /* 0x000fea0003800000 */
[----:B------:R-:W-:-:S13]  /*0df0*/  ISETP.GT.AND P0, PT, R17, 0xfe, PT ;  /* 0x000000fe1100780c */ /* 0x000fda0003f04270 */
[----:B------:R-:W-:Y:S05]  /*0e00*/  @P0 BRA `(.L_x_23) ;  /* 0x00000000006c0947 */ /* 0x000fea0003800000 */
[----:B------:R-:W-:-:S13]  /*0e10*/  ISETP.GE.AND P0, PT, R17, 0x1, PT ;  /* 0x000000011100780c */ /* 0x000fda0003f06270 */
[----:B------:R-:W-:Y:S05]  /*0e20*/  @P0 BRA `(.L_x_24) ;  /* 0x0000000000740947 */ /* 0x000fea0003800000 */
[----:B------:R-:W-:Y:S02]  /*0e30*/  ISETP.GE.AND P0, PT, R17, -0x18, PT ;  /* 0xffffffe81100780c */ /* 0x000fe40003f06270 */
[----:B------:R-:W-:-:S11]  /*0e40*/  LOP3.LUT R0, R0, 0x80000000, RZ, 0xc0, !PT ;  /* 0x8000000000007812 */ /* 0x000fd600078ec0ff */
[----:B------:R-:W-:Y:S05]  /*0e50*/  @!P0 BRA `(.L_x_24) ;  /* 0x0000000000688947 */ /* 0x000fea0003800000 */
[CCC-:B------:R-:W-:Y:S01]  /*0e60*/  FFMA.RZ R18, R25.reuse, R23.reuse, R24.reuse ;  /* 0x0000001719127223 */ /* 0x1c0fe2000000c018 */
[CCC-:B------:R-:W-:Y:S01]  /*0e70*/  FFMA.RP R21, R25.reuse, R23.reuse, R24.reuse ;  /* 0x0000001719157223 */ /* 0x1c0fe20000008018 */
[----:B------:R-:W-:Y:S01]  /*0e80*/  FFMA.RM R24, R25, R23, R24 ;  /* 0x0000001719187223 */ /* 0x000fe20000004018 */
[C---:B------:R-:W-:Y:S01]  /*0e90*/  VIADD R22, R17.reuse, 0x20 ;  /* 0x0000002011167836 */ /* 0x040fe20000000000 */
[C---:B------:R-:W-:Y:S02]  /*0ea0*/  ISETP.NE.AND P3, PT, R17.reuse, RZ, PT ;  /* 0x000000ff1100720c */ /* 0x040fe40003f65270 */
[----:B------:R-:W-:Y:S02]  /*0eb0*/  LOP3.LUT R18, R18, 0x7fffff, RZ, 0xc0, !PT ;  /* 0x007fffff12127812 */ /* 0x000fe400078ec0ff */
[----:B------:R-:W-:Y:S02]  /*0ec0*/  ISETP.NE.AND P1, PT, R17, RZ, PT ;  /* 0x000000ff1100720c */ /* 0x000fe40003f25270 */
[----:B------:R-:W-:-:S02]  /*0ed0*/  LOP3.LUT R23, R18, 0x800000, RZ, 0xfc, !PT ;  /* 0x0080000012177812 */ /* 0x000fc400078efcff */
[----:B------:R-:W-:Y:S02]  /*0ee0*/  IADD3 R17, PT, PT, -R17, RZ, RZ ;  /* 0x000000ff11117210 */ /* 0x000fe40007ffe1ff */
[----:B------:R-:W-:Y:S02]  /*0ef0*/  SHF.L.U32 R22, R23, R22, RZ ;  /* 0x0000001617167219 */ /* 0x000fe400000006ff */
[----:B------:R-:W-:Y:S02]  /*0f00*/  FSETP.NEU.FTZ.AND P0, PT, R21, R24, PT ;  /* 0x000000181500720b */ /* 0x000fe40003f1d000 */
[----:B------:R-:W-:Y:S02]  /*0f10*/  SEL R18, R17, RZ, P3 ;  /* 0x000000ff11127207 */ /* 0x000fe40001800000 */
[----:B------:R-:W-:Y:S02]  /*0f20*/  ISETP.NE.AND P1, PT, R22, RZ, P1 ;  /* 0x000000ff1600720c */ /* 0x000fe40000f25270 */
[----:B------:R-:W-:-:S02]  /*0f30*/  SHF.R.U32.HI R23, RZ, R18, R23 ;  /* 0x00000012ff177219 */ /* 0x000fc40000011617 */
[----:B------:R-:W-:Y:S02]  /*0f40*/  PLOP3.LUT P0, PT, P0, P1, PT, 0xf8, 0x8f ;  /* 0x00000000008f781c */ /* 0x000fe40000703f70 */
[----:B------:R-:W-:Y:S02]  /*0f50*/  SHF.R.U32.HI R17, RZ, 0x1, R23 ;  /* 0x00000001ff117819 */ /* 0x000fe40000011617 */
[----:B------:R-:W-:-:S04]  /*0f60*/  SEL R18, RZ, 0x1, !P0 ;  /* 0x00000001ff127807 */ /* 0x000fc80004000000 */
[----:B------:R-:W-:-:S04]  /*0f70*/  LOP3.LUT R18, R18, 0x1, R17, 0xf8, !PT ;  /* 0x0000000112127812 */ /* 0x000fc800078ef811 */
[----:B------:R-:W-:-:S05]  /*0f80*/  LOP3.LUT R18, R18, R23, RZ, 0xc0, !PT ;  /* 0x0000001712127212 */ /* 0x000fca00078ec0ff */
[----:B------:R-:W-:-:S05]  /*0f90*/  IMAD.IADD R17, R17, 0x1, R18 ;  /* 0x0000000111117824 */ /* 0x000fca00078e0212 */
[----:B------:R-:W-:Y:S01]  /*0fa0*/  LOP3.LUT R0, R17, R0, RZ, 0xfc, !PT ;  /* 0x0000000011007212 */ /* 0x000fe200078efcff */
[----:B------:R-:W-:Y:S06]  /*0fb0*/  BRA `(.L_x_24) ;  /* 0x0000000000107947 */ /* 0x000fec0003800000 */
.L_x_23:
[----:B------:R-:W-:-:S04]  /*0fc0*/  LOP3.LUT R0, R0, 0x80000000, RZ, 0xc0, !PT ;  /* 0x8000000000007812 */ /* 0x000fc800078ec0ff */
[----:B------:R-:W-:Y:S01]  /*0fd0*/  LOP3.LUT R0, R0, 0x7f800000, RZ, 0xfc, !PT ;  /* 0x7f80000000007812 */ /* 0x000fe200078efcff */
[----:B------:R-:W-:Y:S06]  /*0fe0*/  BRA `(.L_x_24) ;  /* 0x0000000000047947 */ /* 0x000fec0003800000 */
.L_x_22:
[----:B------:R-:W-:-:S07]  /*0ff0*/  LEA R0, R21, R0, 0x17 ;  /* 0x0000000015007211 */ /* 0x000fce00078eb8ff */
.L_x_24:
[----:B------:R-:W-:Y:S05]  /*1000*/  BSYNC.RECONVERGENT B3 ;  /* 0x0000000000037941 */ /* 0x000fea0003800200 */
.L_x_21:
[----:B------:R-:W-:Y:S05]  /*1010*/  BRA `(.L_x_25) ;  /* 0x0000000000207947 */ /* 0x000fea0003800000 */
.L_x_20:
[----:B------:R-:W-:-:S04]  /*1020*/  LOP3.LUT R0, R25, 0x80000000, R0, 0x48, !PT ;  /* 0x8000000019007812 */ /* 0x000fc800078e4800 */
[----:B------:R-:W-:Y:S01]  /*1030*/  LOP3.LUT R0, R0, 0x7f800000, RZ, 0xfc, !PT ;  /* 0x7f80000000007812 */ /* 0x000fe200078efcff */
[----:B------:R-:W-:Y:S06]  /*1040*/  BRA `(.L_x_25) ;  /* 0x0000000000147947 */ /* 0x000fec0003800000 */
.L_x_19:
[----:B------:R-:W-:Y:S01]  /*1050*/  LOP3.LUT R0, R25, 0x80000000, R0, 0x48, !PT ;  /* 0x8000000019007812 */ /* 0x000fe200078e4800 */
[----:B------:R-:W-:Y:S06]  /*1060*/  BRA `(.L_x_25) ;  /* 0x00000000000c7947 */ /* 0x000fec0003800000 */
.L_x_18:
[----:B------:R-:W0:Y:S01]  /*1070*/  MUFU.RSQ R0, -QNAN ;  /* 0xffc0000000007908 */ /* 0x000e220000001400 */
[----:B------:R-:W-:Y:S05]  /*1080*/  BRA `(.L_x_25) ;  /* 0x0000000000047947 */ /* 0x000fea0003800000 */
.L_x_17:
[----:B------:R-:W-:-:S07]  /*1090*/  FADD.FTZ R0, R0, R3 ;  /* 0x0000000300007221 */ /* 0x000fce0000010000 */
.L_x_25:
[----:B------:R-:W-:Y:S05]  /*10a0*/  BSYNC.RECONVERGENT B2 ;  /* 0x0000000000027941 */ /* 0x000fea0003800200 */
.L_x_15:
[----:B------:R-:W-:Y:S02]  /*10b0*/  HFMA2 R23, -RZ, RZ, 0, 0 ;  /* 0x00000000ff177431 */ /* 0x000fe400000001ff */
[----:B------:R-:W-:-:S04]  /*10c0*/  IMAD.MOV.U32 R22, RZ, RZ, R2 ;  /* 0x000000ffff167224 */ /* 0x000fc800078e0002 */
[----:B0-----:R-:W-:Y:S05]  /*10d0*/  RET.REL.NODEC R22 `(_Z14fusedLayerNormPfPKfS1_S1_ii) ;  /* 0xffffffec16c87950 */ /* 0x001fea0003c3ffff */
.L_x_26:
[----:B------:R-:W-:-:S00]  /*10e0*/  BRA `(.L_x_26) ;  /* 0xfffffffc00fc7947 */ /* 0x000fc0000383ffff */
[----:B------:R-:W-:-:S00]  /*10f0*/  NOP ;  /* 0x0000000000007918 */ /* 0x000fc00000000000 */
        /* <DEDUP_REMOVED lines=8> */
.L_x_27:


//--------------------- .nv.shared._Z14fusedLayerNormPfPKfS1_S1_ii --------------------------
	.section	.nv.shared._Z14fusedLayerNormPfPKfS1_S1_ii,"aw",@nobits
	.sectionflags	@""
	.align	16
	.zero		1024


//--------------------- .nv.shared.reserved.0     --------------------------
	.section	.nv.shared.reserved.0,"aw",@nobits
	.weak		__nv_reservedSMEM_offset_0_alias
	.size		__nv_reservedSMEM_offset_0_alias, 0, 64
	.other		__nv_reservedSMEM_offset_0_alias,@"STO_CUDA_RESERVED_SHARED STV_DEFAULT"
__nv_reservedSMEM_offset_0_alias:
	.zero		0
	.zero		64


//--------------------- .nv.constant0._Z14fusedLayerNormPfPKfS1_S1_ii --------------------------
	.section	.nv.constant0._Z14fusedLayerNormPfPKfS1_S1_ii,"a",@progbits
	.sectionflags	@""
	.align	4
.nv.constant0._Z14fusedLayerNormPfPKfS1_S1_ii:
	.zero		936


//--------------------- SYMBOLS --------------------------

	.type		.nv.reservedSmem.offset0,@object
	.size		.nv.reservedSmem.offset0,0x4
	.type		.nv.reservedSmem.cap,@object
	.size		.nv.reservedSmem.cap,0x4
